//
// Generated by NVIDIA NVVM Compiler
//
// Compiler Build ID: CL-36424714
// Cuda compilation tools, release 13.0, V13.0.88
// Based on NVVM 20.0.0
//

.version 9.0
.target sm_100
.address_size 64

	// .globl	_Z23matrix_transpose_kernelPKfPfii

.visible .entry _Z23matrix_transpose_kernelPKfPfii(
	.param .u64 .ptr .align 1 _Z23matrix_transpose_kernelPKfPfii_param_0,
	.param .u64 .ptr .align 1 _Z23matrix_transpose_kernelPKfPfii_param_1,
	.param .u32 _Z23matrix_transpose_kernelPKfPfii_param_2,
	.param .u32 _Z23matrix_transpose_kernelPKfPfii_param_3
)
{
	.reg .pred 	%p<4>;
	.reg .b32 	%r<13>;
	.reg .b32 	%f<2>;
	.reg .b64 	%rd<9>;

	ld.param.u64 	%rd1, [_Z23matrix_transpose_kernelPKfPfii_param_0];
	ld.param.u64 	%rd2, [_Z23matrix_transpose_kernelPKfPfii_param_1];
	ld.param.u32 	%r3, [_Z23matrix_transpose_kernelPKfPfii_param_2];
	ld.param.u32 	%r4, [_Z23matrix_transpose_kernelPKfPfii_param_3];
	mov.u32 	%r5, %ntid.y;
	mov.u32 	%r6, %ctaid.y;
	mov.u32 	%r7, %tid.y;
	mad.lo.s32 	%r1, %r5, %r6, %r7;
	mov.u32 	%r8, %ntid.x;
	mov.u32 	%r9, %ctaid.x;
	mov.u32 	%r10, %tid.x;
	mad.lo.s32 	%r2, %r8, %r9, %r10;
	setp.ge.s32 	%p1, %r1, %r3;
	setp.ge.s32 	%p2, %r2, %r4;
	or.pred  	%p3, %p1, %p2;
	@%p3 bra 	$L__BB0_2;
	cvta.to.global.u64 	%rd3, %rd1;
	cvta.to.global.u64 	%rd4, %rd2;
	mad.lo.s32 	%r11, %r4, %r1, %r2;
	mad.lo.s32 	%r12, %r3, %r2, %r1;
	mul.wide.s32 	%rd5, %r11, 4;
	add.s64 	%rd6, %rd3, %rd5;
	ld.global.f32 	%f1, [%rd6];
	mul.wide.s32 	%rd7, %r12, 4;
	add.s64 	%rd8, %rd4, %rd7;
	st.global.f32 	[%rd8], %f1;
$L__BB0_2:
	ret;

}


// ===== COMPILED SASS (sm_100) =====

	.target	sm_100

	.elftype	@"ET_EXEC"


//--------------------- .note.nv.tkinfo           --------------------------
	.section	.note.nv.tkinfo,"",@"SHT_NOTE"
	.sectionflags	@"SHF_NOTE_NV_TKINFO"
	.tkinfo
        /*0018*/ 	.word	0x00000002
        /*0030*/ 	.string	""
        /*0030*/ 	.string	"ptxas"
        /*0030*/ 	.string	"Cuda compilation tools, release 13.0, V13.0.88"
        /*0030*/ 	.string	"Build cuda_13.0.r13.0/compiler.36424714_0"
        /*0030*/ 	.string	"-arch sm_100 -m 64 "



//--------------------- .note.nv.cuinfo           --------------------------
	.section	.note.nv.cuinfo,"",@"SHT_NOTE"
	.sectionflags	@"SHF_NOTE_NV_CUINFO"
        /*0018*/ 	.short	0x0002
        /*001a*/ 	.short	0x0064
        /*001c*/ 	.short	0x0082
	.zero		2


//--------------------- .nv.info                  --------------------------
	.section	.nv.info,"",@"SHT_CUDA_INFO"
	.align	4


	//----- nvinfo : EIATTR_REGCOUNT
	.align		4
        /*0000*/ 	.byte	0x04, 0x2f
        /*0002*/ 	.short	(.L_1 - .L_0)
	.align		4
.L_0:
        /*0004*/ 	.word	index@(_Z23matrix_transpose_kernelPKfPfii)
        /*0008*/ 	.word	0x0000000a


	//----- nvinfo : EIATTR_FRAME_SIZE
	.align		4
.L_1:
        /*000c*/ 	.byte	0x04, 0x11
        /*000e*/ 	.short	(.L_3 - .L_2)
	.align		4
.L_2:
        /*0010*/ 	.word	index@(_Z23matrix_transpose_kernelPKfPfii)
        /*0014*/ 	.word	0x00000000


	//----- nvinfo : EIATTR_MIN_STACK_SIZE
	.align		4
.L_3:
        /*0018*/ 	.byte	0x04, 0x12
        /*001a*/ 	.short	(.L_5 - .L_4)
	.align		4
.L_4:
        /*001c*/ 	.word	index@(_Z23matrix_transpose_kernelPKfPfii)
        /*0020*/ 	.word	0x00000000
.L_5:


//--------------------- .nv.compat                --------------------------
	.section	.nv.compat,"",@"SHT_CUDA_COMPAT_INFO"
	.align	4
        /*0000*/ 	.byte	0x02, 0x09, 0x00, 0x00, 0x02, 0x02, 0x01, 0x00, 0x02, 0x05, 0x05, 0x00, 0x03, 0x07, 0x01, 0x01
        /*0010*/ 	.byte	0x02, 0x03, 0x00, 0x00, 0x02, 0x06, 0x01, 0x00, 0x04, 0x0b, 0x08, 0x00, 0x09, 0x00, 0x00, 0x00
        /*0020*/ 	.byte	0x00, 0x00, 0x00, 0x00


//--------------------- .nv.info._Z23matrix_transpose_kernelPKfPfii --------------------------
	.section	.nv.info._Z23matrix_transpose_kernelPKfPfii,"",@"SHT_CUDA_INFO"
	.sectionflags	@""
	.align	4


	//----- nvinfo : EIATTR_CUDA_API_VERSION
	.align		4
        /*0000*/ 	.byte	0x04, 0x37
        /*0002*/ 	.short	(.L_7 - .L_6)
.L_6:
        /*0004*/ 	.word	0x00000082


	//----- nvinfo : EIATTR_KPARAM_INFO
	.align		4
.L_7:
        /*0008*/ 	.byte	0x04, 0x17
        /*000a*/ 	.short	(.L_9 - .L_8)
.L_8:
        /*000c*/ 	.word	0x00000000
        /*0010*/ 	.short	0x0003
        /*0012*/ 	.short	0x0014
        /*0014*/ 	.byte	0x00, 0xf0, 0x11, 0x00


	//----- nvinfo : EIATTR_KPARAM_INFO
	.align		4
.L_9:
        /*0018*/ 	.byte	0x04, 0x17
        /*001a*/ 	.short	(.L_11 - .L_10)
.L_10:
        /*001c*/ 	.word	0x00000000
        /*0020*/ 	.short	0x0002
        /*0022*/ 	.short	0x0010
        /*0024*/ 	.byte	0x00, 0xf0, 0x11, 0x00


	//----- nvinfo : EIATTR_KPARAM_INFO
	.align		4
.L_11:
        /*0028*/ 	.byte	0x04, 0x17
        /*002a*/ 	.short	(.L_13 - .L_12)
.L_12:
        /*002c*/ 	.word	0x00000000
        /*0030*/ 	.short	0x0001
        /*0032*/ 	.short	0x0008
        /*0034*/ 	.byte	0x00, 0xf5, 0x21, 0x00


	//----- nvinfo : EIATTR_KPARAM_INFO
	.align		4
.L_13:
        /*0038*/ 	.byte	0x04, 0x17
        /*003a*/ 	.short	(.L_15 - .L_14)
.L_14:
        /*003c*/ 	.word	0x00000000
        /*0040*/ 	.short	0x0000
        /*0042*/ 	.short	0x0000
        /*0044*/ 	.byte	0x00, 0xf5, 0x21, 0x00


	//----- nvinfo : EIATTR_SPARSE_MMA_MASK
	.align		4
.L_15:
        /*0048*/ 	.byte	0x03, 0x50
        /*004a*/ 	.short	0x0000


	//----- nvinfo : EIATTR_MAXREG_COUNT
	.align		4
        /*004c*/ 	.byte	0x03, 0x1b
        /*004e*/ 	.short	0x00ff


	//----- nvinfo : EIATTR_MERCURY_ISA_VERSION
	.align		4
        /*0050*/ 	.byte	0x03, 0x5f
        /*0052*/ 	.short	0x0101


	//----- nvinfo : EIATTR_VRC_CTA_INIT_COUNT
	.align		4
        /*0054*/ 	.byte	0x02, 0x4a
	.zero		1
	.zero		1


	//----- nvinfo : EIATTR_EXIT_INSTR_OFFSETS
	.align		4
        /*0058*/ 	.byte	0x04, 0x1c
        /*005a*/ 	.short	(.L_17 - .L_16)


	//   ....[0]....
.L_16:
        /*005c*/ 	.word	0x000000c0


	//   ....[1]....
        /*0060*/ 	.word	0x00000160


	//----- nvinfo : EIATTR_CBANK_PARAM_SIZE
	.align		4
.L_17:
        /*0064*/ 	.byte	0x03, 0x19
        /*0066*/ 	.short	0x0018


	//----- nvinfo : EIATTR_PARAM_CBANK
	.align		4
        /*0068*/ 	.byte	0x04, 0x0a
        /*006a*/ 	.short	(.L_19 - .L_18)
	.align		4
.L_18:
        /*006c*/ 	.word	index@(.nv.constant0._Z23matrix_transpose_kernelPKfPfii)
        /*0070*/ 	.short	0x0380
        /*0072*/ 	.short	0x0018


	//----- nvinfo : EIATTR_SW_WAR
	.align		4
.L_19:
        /*0074*/ 	.byte	0x04, 0x36
        /*0076*/ 	.short	(.L_21 - .L_20)
.L_20:
        /*0078*/ 	.word	0x00000008
.L_21:


//--------------------- .nv.callgraph             --------------------------
	.section	.nv.callgraph,"",@"SHT_CUDA_CALLGRAPH"
	.align	4
	.sectionentsize	8
	.align		4
        /*0000*/ 	.word	0x00000000
	.align		4
        /*0004*/ 	.word	0xffffffff
	.align		4
        /*0008*/ 	.word	0x00000000
	.align		4
        /*000c*/ 	.word	0xfffffffe
	.align		4
        /*0010*/ 	.word	0x00000000
	.align		4
        /*0014*/ 	.word	0xfffffffd
	.align		4
        /*0018*/ 	.word	0x00000000
	.align		4
        /*001c*/ 	.word	0xfffffffc


//--------------------- .text._Z23matrix_transpose_kernelPKfPfii --------------------------
	.section	.text._Z23matrix_transpose_kernelPKfPfii,"ax",@progbits
	.align	128
        .global         _Z23matrix_transpose_kernelPKfPfii
        .type           _Z23matrix_transpose_kernelPKfPfii,@function
        .size           _Z23matrix_transpose_kernelPKfPfii,(.L_x_1 - _Z23matrix_transpose_kernelPKfPfii)
        .other          _Z23matrix_transpose_kernelPKfPfii,@"STO_CUDA_ENTRY STV_DEFAULT"
_Z23matrix_transpose_kernelPKfPfii:
.text._Z23matrix_transpose_kernelPKfPfii:
[----:B------:R-:W-:Y:S01]  /*0000*/  LDC R1, c[0x0][0x37c] ;  /* 0x0000df00ff017b82 */ /* 0x000fe20000000800 */
[----:B------:R-:W0:Y:S01]  /*0010*/  S2R R7, SR_CTAID.X ;  /* 0x0000000000077919 */ /* 0x000e220000002500 */
[----:B------:R-:W1:Y:S01]  /*0020*/  LDCU UR4, c[0x0][0x364] ;  /* 0x00006c80ff0477ac */ /* 0x000e620008000800 */
[----:B------:R-:W0:Y:S01]  /*0030*/  S2R R2, SR_TID.X ;  /* 0x0000000000027919 */ /* 0x000e220000002100 */
[----:B------:R-:W0:Y:S01]  /*0040*/  LDCU UR5, c[0x0][0x360] ;  /* 0x00006c00ff0577ac */ /* 0x000e220008000800 */
[----:B------:R-:W1:Y:S01]  /*0050*/  S2R R0, SR_CTAID.Y ;  /* 0x0000000000007919 */ /* 0x000e620000002600 */
[----:B------:R-:W2:Y:S01]  /*0060*/  LDCU.64 UR6, c[0x0][0x390] ;  /* 0x00007200ff0677ac */ /* 0x000ea20008000a00 */
[----:B------:R-:W1:Y:S01]  /*0070*/  S2R R3, SR_TID.Y ;  /* 0x0000000000037919 */ /* 0x000e620000002200 */
[----:B0-----:R-:W-:-:S05]  /*0080*/  IMAD R7, R7, UR5, R2 ;  /* 0x0000000507077c24 */ /* 0x001fca000f8e0202 */
[----:B--2---:R-:W-:Y:S01]  /*0090*/  ISETP.GE.AND P0, PT, R7, UR7, PT ;  /* 0x0000000707007c0c */ /* 0x004fe2000bf06270 */
[----:B-1----:R-:W-:-:S05]  /*00a0*/  IMAD R0, R0, UR4, R3 ;  /* 0x0000000400007c24 */ /* 0x002fca000f8e0203 */
[----:B------:R-:W-:-:S13]  /*00b0*/  ISETP.GE.OR P0, PT, R0, UR6, P0 ;  /* 0x0000000600007c0c */ /* 0x000fda0008706670 */
[----:B------:R-:W-:Y:S05]  /*00c0*/  @P0 EXIT ;  /* 0x000000000000094d */ /* 0x000fea0003800000 */
[----:B------:R-:W0:Y:S01]  /*00d0*/  LDC.64 R2, c[0x0][0x380] ;  /* 0x0000e000ff027b82 */ /* 0x000e220000000a00 */
[----:B------:R-:W1:Y:S01]  /*00e0*/  LDCU.64 UR4, c[0x0][0x358] ;  /* 0x00006b00ff0477ac */ /* 0x000e620008000a00 */
[----:B------:R-:W-:-:S04]  /*00f0*/  IMAD R5, R0, UR7, R7 ;  /* 0x0000000700057c24 */ /* 0x000fc8000f8e0207 */
[----:B0-----:R-:W-:Y:S02]  /*0100*/  IMAD.WIDE R2, R5, 0x4, R2 ;  /* 0x0000000405027825 */ /* 0x001fe400078e0202 */
[----:B------:R-:W0:Y:S04]  /*0110*/  LDC.64 R4, c[0x0][0x388] ;  /* 0x0000e200ff047b82 */ /* 0x000e280000000a00 */
[----:B-1----:R-:W2:Y:S01]  /*0120*/  LDG.E R3, desc[UR4][R2.64] ;  /* 0x0000000402037981 */ /* 0x002ea2000c1e1900 */
[----:B------:R-:W-:-:S04]  /*0130*/  IMAD R7, R7, UR6, R0 ;  /* 0x0000000607077c24 */ /* 0x000fc8000f8e0200 */
[----:B0-----:R-:W-:-:S05]  /*0140*/  IMAD.WIDE R4, R7, 0x4, R4 ;  /* 0x0000000407047825 */ /* 0x001fca00078e0204 */
[----:B--2---:R-:W-:Y:S01]  /*0150*/  STG.E desc[UR4][R4.64], R3 ;  /* 0x0000000304007986 */ /* 0x004fe2000c101904 */
[----:B------:R-:W-:Y:S05]  /*0160*/  EXIT ;  /* 0x000000000000794d */ /* 0x000fea0003800000 */
.L_x_0:
[----:B------:R-:W-:-:S00]  /*0170*/  BRA `(.L_x_0) ;  /* 0xfffffffc00fc7947 */ /* 0x000fc0000383ffff */
[----:B------:R-:W-:-:S00]  /*0180*/  NOP ;  /* 0x0000000000007918 */ /* 0x000fc00000000000 */
[----:B------:R-:W-:-:S00]  /*0190*/  NOP ;  /* 0x0000000000007918 */ /* 0x000fc00000000000 */
[----:B------:R-:W-:-:S00]  /*01a0*/  NOP ;  /* 0x0000000000007918 */ /* 0x000fc00000000000 */
[----:B------:R-:W-:-:S00]  /*01b0*/  NOP ;  /* 0x0000000000007918 */ /* 0x000fc00000000000 */
[----:B------:R-:W-:-:S00]  /*01c0*/  NOP ;  /* 0x0000000000007918 */ /* 0x000fc00000000000 */
[----:B------:R-:W-:-:S00]  /*01d0*/  NOP ;  /* 0x0000000000007918 */ /* 0x000fc00000000000 */
[----:B------:R-:W-:-:S00]  /*01e0*/  NOP ;  /* 0x0000000000007918 */ /* 0x000fc00000000000 */
[----:B------:R-:W-:-:S00]  /*01f0*/  NOP ;  /* 0x0000000000007918 */ /* 0x000fc00000000000 */
.L_x_1:


//--------------------- .nv.shared.reserved.0     --------------------------
	.section	.nv.shared.reserved.0,"aw",@nobits
	.weak		__nv_reservedSMEM_offset_0_alias
	.size		__nv_reservedSMEM_offset_0_alias, 0, 64
	.other		__nv_reservedSMEM_offset_0_alias,@"STO_CUDA_RESERVED_SHARED STV_DEFAULT"
__nv_reservedSMEM_offset_0_alias:
	.zero		0
	.zero		64


//--------------------- .nv.constant0._Z23matrix_transpose_kernelPKfPfii --------------------------
	.section	.nv.constant0._Z23matrix_transpose_kernelPKfPfii,"a",@progbits
	.sectionflags	@""
	.align	4
.nv.constant0._Z23matrix_transpose_kernelPKfPfii:
	.zero		920


//--------------------- SYMBOLS --------------------------

	.type		.nv.reservedSmem.offset0,@object
	.size		.nv.reservedSmem.offset0,0x4
